//
// Generated by NVIDIA NVVM Compiler
//
// Compiler Build ID: CL-36424714
// Cuda compilation tools, release 13.0, V13.0.88
// Based on NVVM 20.0.0
//

.version 9.0
.target sm_100
.address_size 64

	// .globl	default_function_kernel_1

.visible .entry default_function_kernel_1(
	.param .u64 .ptr .align 1 default_function_kernel_1_param_0,
	.param .u64 .ptr .align 1 default_function_kernel_1_param_1,
	.param .u64 .ptr .align 1 default_function_kernel_1_param_2,
	.param .u64 .ptr .align 1 default_function_kernel_1_param_3
)
.maxntid 28
{
	.reg .pred 	%p<2>;
	.reg .b16 	%rs<9>;
	.reg .b32 	%r<14>;
	.reg .b32 	%f<9>;
	.reg .b64 	%rd<16>;

	ld.param.u64 	%rd1, [default_function_kernel_1_param_0];
	ld.param.u64 	%rd2, [default_function_kernel_1_param_1];
	ld.param.u64 	%rd3, [default_function_kernel_1_param_2];
	ld.param.u64 	%rd4, [default_function_kernel_1_param_3];
	mov.u32 	%r1, %ctaid.x;
	mov.u32 	%r2, %tid.x;
	shr.u32 	%r4, %r2, 1;
	mad.lo.s32 	%r3, %r1, 14, %r4;
	setp.gt.u32 	%p1, %r3, 674;
	@%p1 bra 	$L__BB0_2;
	cvta.to.global.u64 	%rd5, %rd3;
	cvta.to.global.u64 	%rd6, %rd4;
	cvta.to.global.u64 	%rd7, %rd2;
	cvta.to.global.u64 	%rd8, %rd1;
	mad.lo.s32 	%r5, %r1, 28, %r2;
	mul.wide.u32 	%rd9, %r5, 4;
	add.s64 	%rd10, %rd5, %rd9;
	ld.global.nc.f32 	%f1, [%rd10];
	cvt.u16.u32 	%rs1, %r3;
	mul.hi.u16 	%rs2, %rs1, 11651;
	shr.u16 	%rs3, %rs2, 3;
	mul.lo.s16 	%rs4, %rs3, 45;
	sub.s16 	%rs5, %rs1, %rs4;
	mul.lo.s16 	%rs6, %rs5, 57;
	shr.u16 	%rs7, %rs6, 9;
	cvt.u32.u16 	%r6, %rs7;
	mul.wide.u32 	%rd11, %r6, 4;
	add.s64 	%rd12, %rd6, %rd11;
	ld.global.nc.f32 	%f2, [%rd12];
	mul.f32 	%f3, %f1, %f2;
	mul.lo.s16 	%rs8, %rs3, 18;
	cvt.u32.u16 	%r7, %rs8;
	mad.lo.s32 	%r8, %r1, -18, %r5;
	mul.hi.u32 	%r9, %r8, 954437177;
	shr.u32 	%r10, %r9, 2;
	mul.lo.s32 	%r11, %r10, 18;
	sub.s32 	%r12, %r8, %r11;
	add.s32 	%r13, %r12, %r7;
	mul.wide.u32 	%rd13, %r13, 4;
	add.s64 	%rd14, %rd7, %rd13;
	ld.global.nc.f32 	%f4, [%rd14];
	fma.rn.f32 	%f5, %f4, 0f3E4CCCCD, 0f3727C5AC;
	sqrt.rn.f32 	%f6, %f5;
	rcp.rn.f32 	%f7, %f6;
	mul.f32 	%f8, %f3, %f7;
	add.s64 	%rd15, %rd8, %rd9;
	st.global.f32 	[%rd15], %f8;
$L__BB0_2:
	ret;

}
	// .globl	default_function_kernel
.visible .entry default_function_kernel(
	.param .u64 .ptr .align 1 default_function_kernel_param_0,
	.param .u64 .ptr .align 1 default_function_kernel_param_1
)
.maxntid 32
{
	.reg .pred 	%p<3>;
	.reg .b16 	%rs<4>;
	.reg .b32 	%r<16>;
	.reg .b32 	%f<12>;
	.reg .b64 	%rd<9>;

	ld.param.u64 	%rd3, [default_function_kernel_param_0];
	ld.param.u64 	%rd2, [default_function_kernel_param_1];
	cvta.to.global.u64 	%rd4, %rd3;
	mov.u32 	%r1, %ctaid.x;
	shl.b32 	%r5, %r1, 4;
	mov.u32 	%r6, %tid.x;
	shr.u32 	%r7, %r6, 1;
	or.b32  	%r2, %r5, %r7;
	setp.gt.u32 	%p1, %r2, 134;
	shl.b32 	%r8, %r1, 5;
	or.b32  	%r3, %r8, %r6;
	mul.wide.u32 	%rd5, %r3, 4;
	add.s64 	%rd1, %rd4, %rd5;
	@%p1 bra 	$L__BB1_2;
	mov.b32 	%r9, 0;
	st.global.u32 	[%rd1], %r9;
$L__BB1_2:
	setp.gt.u32 	%p2, %r2, 134;
	cvt.u16.u32 	%rs1, %r2;
	mul.lo.s16 	%rs2, %rs1, 57;
	shr.u16 	%rs3, %rs2, 9;
	mul.wide.u16 	%r10, %rs3, 90;
	mad.lo.s32 	%r11, %r1, -18, %r3;
	mul.hi.u32 	%r12, %r11, 954437177;
	shr.u32 	%r13, %r12, 2;
	mul.lo.s32 	%r14, %r13, 18;
	sub.s32 	%r15, %r11, %r14;
	add.s32 	%r4, %r10, %r15;
	@%p2 bra 	$L__BB1_4;
	ld.global.f32 	%f1, [%rd1];
	cvta.to.global.u64 	%rd6, %rd2;
	mul.wide.u32 	%rd7, %r4, 4;
	add.s64 	%rd8, %rd6, %rd7;
	ld.global.nc.f32 	%f2, [%rd8];
	fma.rn.f32 	%f3, %f2, %f2, %f1;
	ld.global.nc.f32 	%f4, [%rd8+72];
	fma.rn.f32 	%f5, %f4, %f4, %f3;
	ld.global.nc.f32 	%f6, [%rd8+144];
	fma.rn.f32 	%f7, %f6, %f6, %f5;
	ld.global.nc.f32 	%f8, [%rd8+216];
	fma.rn.f32 	%f9, %f8, %f8, %f7;
	ld.global.nc.f32 	%f10, [%rd8+288];
	fma.rn.f32 	%f11, %f10, %f10, %f9;
	st.global.f32 	[%rd1], %f11;
$L__BB1_4:
	ret;

}


// ===== COMPILED SASS (sm_100) =====

	.target	sm_100

	.elftype	@"ET_EXEC"


//--------------------- .note.nv.tkinfo           --------------------------
	.section	.note.nv.tkinfo,"",@"SHT_NOTE"
	.sectionflags	@"SHF_NOTE_NV_TKINFO"
	.tkinfo
        /*0018*/ 	.word	0x00000002
        /*0030*/ 	.string	""
        /*0030*/ 	.string	"ptxas"
        /*0030*/ 	.string	"Cuda compilation tools, release 13.0, V13.0.88"
        /*0030*/ 	.string	"Build cuda_13.0.r13.0/compiler.36424714_0"
        /*0030*/ 	.string	"-arch sm_100 -m 64 "



//--------------------- .note.nv.cuinfo           --------------------------
	.section	.note.nv.cuinfo,"",@"SHT_NOTE"
	.sectionflags	@"SHF_NOTE_NV_CUINFO"
        /*0018*/ 	.short	0x0002
        /*001a*/ 	.short	0x0064
        /*001c*/ 	.short	0x0082
	.zero		2


//--------------------- .nv.info                  --------------------------
	.section	.nv.info,"",@"SHT_CUDA_INFO"
	.align	4


	//----- nvinfo : EIATTR_REGCOUNT
	.align		4
        /*0000*/ 	.byte	0x04, 0x2f
        /*0002*/ 	.short	(.L_1 - .L_0)
	.align		4
.L_0:
        /*0004*/ 	.word	index@(default_function_kernel_1)
        /*0008*/ 	.word	0x0000000e


	//----- nvinfo : EIATTR_FRAME_SIZE
	.align		4
.L_1:
        /*000c*/ 	.byte	0x04, 0x11
        /*000e*/ 	.short	(.L_3 - .L_2)
	.align		4
.L_2:
        /*0010*/ 	.word	index@($__internal_1_$__cuda_sm20_sqrt_rn_f32_slowpath)
        /*0014*/ 	.word	0x00000000


	//----- nvinfo : EIATTR_FRAME_SIZE
	.align		4
.L_3:
        /*0018*/ 	.byte	0x04, 0x11
        /*001a*/ 	.short	(.L_5 - .L_4)
	.align		4
.L_4:
        /*001c*/ 	.word	index@($__internal_0_$__cuda_sm20_rcp_rn_f32_slowpath)
        /*0020*/ 	.word	0x00000000


	//----- nvinfo : EIATTR_FRAME_SIZE
	.align		4
.L_5:
        /*0024*/ 	.byte	0x04, 0x11
        /*0026*/ 	.short	(.L_7 - .L_6)
	.align		4
.L_6:
        /*0028*/ 	.word	index@(default_function_kernel_1)
        /*002c*/ 	.word	0x00000000


	//----- nvinfo : EIATTR_REGCOUNT
	.align		4
.L_7:
        /*0030*/ 	.byte	0x04, 0x2f
        /*0032*/ 	.short	(.L_9 - .L_8)
	.align		4
.L_8:
        /*0034*/ 	.word	index@(default_function_kernel)
        /*0038*/ 	.word	0x00000012


	//----- nvinfo : EIATTR_FRAME_SIZE
	.align		4
.L_9:
        /*003c*/ 	.byte	0x04, 0x11
        /*003e*/ 	.short	(.L_11 - .L_10)
	.align		4
.L_10:
        /*0040*/ 	.word	index@(default_function_kernel)
        /*0044*/ 	.word	0x00000000


	//----- nvinfo : EIATTR_MIN_STACK_SIZE
	.align		4
.L_11:
        /*0048*/ 	.byte	0x04, 0x12
        /*004a*/ 	.short	(.L_13 - .L_12)
	.align		4
.L_12:
        /*004c*/ 	.word	index@(default_function_kernel)
        /*0050*/ 	.word	0x00000000


	//----- nvinfo : EIATTR_MIN_STACK_SIZE
	.align		4
.L_13:
        /*0054*/ 	.byte	0x04, 0x12
        /*0056*/ 	.short	(.L_15 - .L_14)
	.align		4
.L_14:
        /*0058*/ 	.word	index@(default_function_kernel_1)
        /*005c*/ 	.word	0x00000000
.L_15:


//--------------------- .nv.compat                --------------------------
	.section	.nv.compat,"",@"SHT_CUDA_COMPAT_INFO"
	.align	4
        /*0000*/ 	.byte	0x02, 0x09, 0x00, 0x00, 0x02, 0x02, 0x01, 0x00, 0x02, 0x05, 0x05, 0x00, 0x03, 0x07, 0x01, 0x01
        /*0010*/ 	.byte	0x02, 0x03, 0x00, 0x00, 0x02, 0x06, 0x01, 0x00, 0x04, 0x0b, 0x08, 0x00, 0x01, 0x00, 0x00, 0x00
        /*0020*/ 	.byte	0x00, 0x00, 0x00, 0x00


//--------------------- .nv.info.default_function_kernel --------------------------
	.section	.nv.info.default_function_kernel,"",@"SHT_CUDA_INFO"
	.sectionflags	@""
	.align	4


	//----- nvinfo : EIATTR_CUDA_API_VERSION
	.align		4
        /*0000*/ 	.byte	0x04, 0x37
        /*0002*/ 	.short	(.L_17 - .L_16)
.L_16:
        /*0004*/ 	.word	0x00000082


	//----- nvinfo : EIATTR_KPARAM_INFO
	.align		4
.L_17:
        /*0008*/ 	.byte	0x04, 0x17
        /*000a*/ 	.short	(.L_19 - .L_18)
.L_18:
        /*000c*/ 	.word	0x00000000
        /*0010*/ 	.short	0x0001
        /*0012*/ 	.short	0x0008
        /*0014*/ 	.byte	0x00, 0xf5, 0x21, 0x00


	//----- nvinfo : EIATTR_KPARAM_INFO
	.align		4
.L_19:
        /*0018*/ 	.byte	0x04, 0x17
        /*001a*/ 	.short	(.L_21 - .L_20)
.L_20:
        /*001c*/ 	.word	0x00000000
        /*0020*/ 	.short	0x0000
        /*0022*/ 	.short	0x0000
        /*0024*/ 	.byte	0x00, 0xf5, 0x21, 0x00


	//----- nvinfo : EIATTR_SPARSE_MMA_MASK
	.align		4
.L_21:
        /*0028*/ 	.byte	0x03, 0x50
        /*002a*/ 	.short	0x0000


	//----- nvinfo : EIATTR_MAXREG_COUNT
	.align		4
        /*002c*/ 	.byte	0x03, 0x1b
        /*002e*/ 	.short	0x00ff


	//----- nvinfo : EIATTR_MERCURY_ISA_VERSION
	.align		4
        /*0030*/ 	.byte	0x03, 0x5f
        /*0032*/ 	.short	0x0101


	//----- nvinfo : EIATTR_VRC_CTA_INIT_COUNT
	.align		4
        /*0034*/ 	.byte	0x02, 0x4a
	.zero		1
	.zero		1


	//----- nvinfo : EIATTR_EXIT_INSTR_OFFSETS
	.align		4
        /*0038*/ 	.byte	0x04, 0x1c
        /*003a*/ 	.short	(.L_23 - .L_22)


	//   ....[0]....
.L_22:
        /*003c*/ 	.word	0x000000e0


	//   ....[1]....
        /*0040*/ 	.word	0x00000260


	//----- nvinfo : EIATTR_MAX_THREADS
	.align		4
.L_23:
        /*0044*/ 	.byte	0x04, 0x05
        /*0046*/ 	.short	(.L_25 - .L_24)
.L_24:
        /*0048*/ 	.word	0x00000020
        /*004c*/ 	.word	0x00000001
        /*0050*/ 	.word	0x00000001


	//----- nvinfo : EIATTR_CBANK_PARAM_SIZE
	.align		4
.L_25:
        /*0054*/ 	.byte	0x03, 0x19
        /*0056*/ 	.short	0x0010


	//----- nvinfo : EIATTR_PARAM_CBANK
	.align		4
        /*0058*/ 	.byte	0x04, 0x0a
        /*005a*/ 	.short	(.L_27 - .L_26)
	.align		4
.L_26:
        /*005c*/ 	.word	index@(.nv.constant0.default_function_kernel)
        /*0060*/ 	.short	0x0380
        /*0062*/ 	.short	0x0010


	//----- nvinfo : EIATTR_SW_WAR
	.align		4
.L_27:
        /*0064*/ 	.byte	0x04, 0x36
        /*0066*/ 	.short	(.L_29 - .L_28)
.L_28:
        /*0068*/ 	.word	0x00000008
.L_29:


//--------------------- .nv.info.default_function_kernel_1 --------------------------
	.section	.nv.info.default_function_kernel_1,"",@"SHT_CUDA_INFO"
	.sectionflags	@""
	.align	4


	//----- nvinfo : EIATTR_CUDA_API_VERSION
	.align		4
        /*0000*/ 	.byte	0x04, 0x37
        /*0002*/ 	.short	(.L_31 - .L_30)
.L_30:
        /*0004*/ 	.word	0x00000082


	//----- nvinfo : EIATTR_KPARAM_INFO
	.align		4
.L_31:
        /*0008*/ 	.byte	0x04, 0x17
        /*000a*/ 	.short	(.L_33 - .L_32)
.L_32:
        /*000c*/ 	.word	0x00000000
        /*0010*/ 	.short	0x0003
        /*0012*/ 	.short	0x0018
        /*0014*/ 	.byte	0x00, 0xf5, 0x21, 0x00


	//----- nvinfo : EIATTR_KPARAM_INFO
	.align		4
.L_33:
        /*0018*/ 	.byte	0x04, 0x17
        /*001a*/ 	.short	(.L_35 - .L_34)
.L_34:
        /*001c*/ 	.word	0x00000000
        /*0020*/ 	.short	0x0002
        /*0022*/ 	.short	0x0010
        /*0024*/ 	.byte	0x00, 0xf5, 0x21, 0x00


	//----- nvinfo : EIATTR_KPARAM_INFO
	.align		4
.L_35:
        /*0028*/ 	.byte	0x04, 0x17
        /*002a*/ 	.short	(.L_37 - .L_36)
.L_36:
        /*002c*/ 	.word	0x00000000
        /*0030*/ 	.short	0x0001
        /*0032*/ 	.short	0x0008
        /*0034*/ 	.byte	0x00, 0xf5, 0x21, 0x00


	//----- nvinfo : EIATTR_KPARAM_INFO
	.align		4
.L_37:
        /*0038*/ 	.byte	0x04, 0x17
        /*003a*/ 	.short	(.L_39 - .L_38)
.L_38:
        /*003c*/ 	.word	0x00000000
        /*0040*/ 	.short	0x0000
        /*0042*/ 	.short	0x0000
        /*0044*/ 	.byte	0x00, 0xf5, 0x21, 0x00


	//----- nvinfo : EIATTR_SPARSE_MMA_MASK
	.align		4
.L_39:
        /*0048*/ 	.byte	0x03, 0x50
        /*004a*/ 	.short	0x0000


	//----- nvinfo : EIATTR_MAXREG_COUNT
	.align		4
        /*004c*/ 	.byte	0x03, 0x1b
        /*004e*/ 	.short	0x00ff


	//----- nvinfo : EIATTR_MERCURY_ISA_VERSION
	.align		4
        /*0050*/ 	.byte	0x03, 0x5f
        /*0052*/ 	.short	0x0101


	//----- nvinfo : EIATTR_VRC_CTA_INIT_COUNT
	.align		4
        /*0054*/ 	.byte	0x02, 0x4a
	.zero		1
	.zero		1


	//----- nvinfo : EIATTR_EXIT_INSTR_OFFSETS
	.align		4
        /*0058*/ 	.byte	0x04, 0x1c
        /*005a*/ 	.short	(.L_41 - .L_40)


	//   ....[0]....
.L_40:
        /*005c*/ 	.word	0x00000060


	//   ....[1]....
        /*0060*/ 	.word	0x00000470


	//----- nvinfo : EIATTR_MAX_THREADS
	.align		4
.L_41:
        /*0064*/ 	.byte	0x04, 0x05
        /*0066*/ 	.short	(.L_43 - .L_42)
.L_42:
        /*0068*/ 	.word	0x0000001c
        /*006c*/ 	.word	0x00000001
        /*0070*/ 	.word	0x00000001


	//----- nvinfo : EIATTR_CRS_STACK_SIZE
	.align		4
.L_43:
        /*0074*/ 	.byte	0x04, 0x1e
        /*0076*/ 	.short	(.L_45 - .L_44)
.L_44:
        /*0078*/ 	.word	0x00000000


	//----- nvinfo : EIATTR_CBANK_PARAM_SIZE
	.align		4
.L_45:
        /*007c*/ 	.byte	0x03, 0x19
        /*007e*/ 	.short	0x0020


	//----- nvinfo : EIATTR_PARAM_CBANK
	.align		4
        /*0080*/ 	.byte	0x04, 0x0a
        /*0082*/ 	.short	(.L_47 - .L_46)
	.align		4
.L_46:
        /*0084*/ 	.word	index@(.nv.constant0.default_function_kernel_1)
        /*0088*/ 	.short	0x0380
        /*008a*/ 	.short	0x0020


	//----- nvinfo : EIATTR_SW_WAR
	.align		4
.L_47:
        /*008c*/ 	.byte	0x04, 0x36
        /*008e*/ 	.short	(.L_49 - .L_48)
.L_48:
        /*0090*/ 	.word	0x00000008
.L_49:


//--------------------- .nv.callgraph             --------------------------
	.section	.nv.callgraph,"",@"SHT_CUDA_CALLGRAPH"
	.align	4
	.sectionentsize	8
	.align		4
        /*0000*/ 	.word	0x00000000
	.align		4
        /*0004*/ 	.word	0xffffffff
	.align		4
        /*0008*/ 	.word	0x00000000
	.align		4
        /*000c*/ 	.word	0xfffffffe
	.align		4
        /*0010*/ 	.word	0x00000000
	.align		4
        /*0014*/ 	.word	0xfffffffd
	.align		4
        /*0018*/ 	.word	0x00000000
	.align		4
        /*001c*/ 	.word	0xfffffffc


//--------------------- .text.default_function_kernel --------------------------
	.section	.text.default_function_kernel,"ax",@progbits
	.align	128
        .global         default_function_kernel
        .type           default_function_kernel,@function
        .size           default_function_kernel,(.L_x_15 - default_function_kernel)
        .other          default_function_kernel,@"STO_CUDA_ENTRY STV_DEFAULT"
default_function_kernel:
.text.default_function_kernel:
[----:B------:R-:W-:Y:S01]  /*0000*/  LDC R1, c[0x0][0x37c] ;  /* 0x0000df00ff017b82 */ /* 0x000fe20000000800 */
[----:B------:R-:W0:Y:S07]  /*0010*/  S2R R6, SR_CTAID.X ;  /* 0x0000000000067919 */ /* 0x000e2e0000002500 */
[----:B------:R-:W1:Y:S01]  /*0020*/  LDC.64 R2, c[0x0][0x380] ;  /* 0x0000e000ff027b82 */ /* 0x000e620000000a00 */
[----:B------:R-:W2:Y:S01]  /*0030*/  LDCU.64 UR4, c[0x0][0x358] ;  /* 0x00006b00ff0477ac */ /* 0x000ea20008000a00 */
[----:B------:R-:W3:Y:S01]  /*0040*/  S2R R7, SR_TID.X ;  /* 0x0000000000077919 */ /* 0x000ee20000002100 */
[----:B0-----:R-:W-:-:S02]  /*0050*/  SHF.L.U32 R0, R6, 0x4, RZ ;  /* 0x0000000406007819 */ /* 0x001fc400000006ff */
[----:B------:R-:W-:Y:S02]  /*0060*/  SHF.L.U32 R4, R6, 0x5, RZ ;  /* 0x0000000506047819 */ /* 0x000fe400000006ff */
[----:B---3--:R-:W-:Y:S02]  /*0070*/  SHF.R.U32.HI R5, RZ, 0x1, R7 ;  /* 0x00000001ff057819 */ /* 0x008fe40000011607 */
[----:B------:R-:W-:Y:S02]  /*0080*/  LOP3.LUT R7, R4, R7, RZ, 0xfc, !PT ;  /* 0x0000000704077212 */ /* 0x000fe400078efcff */
[----:B------:R-:W-:-:S03]  /*0090*/  LOP3.LUT R0, R0, R5, RZ, 0xfc, !PT ;  /* 0x0000000500007212 */ /* 0x000fc600078efcff */
[----:B-1----:R-:W-:Y:S01]  /*00a0*/  IMAD.WIDE.U32 R2, R7, 0x4, R2 ;  /* 0x0000000407027825 */ /* 0x002fe200078e0002 */
[C---:B------:R-:W-:Y:S02]  /*00b0*/  ISETP.GT.U32.AND P0, PT, R0.reuse, 0x86, PT ;  /* 0x000000860000780c */ /* 0x040fe40003f04070 */
[----:B------:R-:W-:-:S11]  /*00c0*/  PRMT R0, R0, 0x9910, RZ ;  /* 0x0000991000007816 */ /* 0x000fd600000000ff */
[----:B--2---:R0:W-:Y:S01]  /*00d0*/  @!P0 STG.E desc[UR4][R2.64], RZ ;  /* 0x000000ff02008986 */ /* 0x0041e2000c101904 */
[----:B------:R-:W-:Y:S05]  /*00e0*/  @P0 EXIT ;  /* 0x000000000000094d */ /* 0x000fea0003800000 */
[----:B------:R-:W1:Y:S01]  /*00f0*/  LDC.64 R4, c[0x0][0x388] ;  /* 0x0000e200ff047b82 */ /* 0x000e620000000a00 */
[----:B------:R-:W-:Y:S01]  /*0100*/  IMAD R7, R6, -0x12, R7 ;  /* 0xffffffee06077824 */ /* 0x000fe200078e0207 */
[----:B------:R-:W2:Y:S01]  /*0110*/  LDG.E R15, desc[UR4][R2.64] ;  /* 0x00000004020f7981 */ /* 0x000ea2000c1e1900 */
[----:B------:R-:W-:Y:S02]  /*0120*/  IMAD R0, R0, 0x39, RZ ;  /* 0x0000003900007824 */ /* 0x000fe400078e02ff */
[----:B------:R-:W-:-:S03]  /*0130*/  IMAD.HI.U32 R6, R7, 0x38e38e39, RZ ;  /* 0x38e38e3907067827 */ /* 0x000fc600078e00ff */
[----:B------:R-:W-:Y:S02]  /*0140*/  LOP3.LUT R0, R0, 0xffff, RZ, 0xc0, !PT ;  /* 0x0000ffff00007812 */ /* 0x000fe400078ec0ff */
[----:B------:R-:W-:Y:S02]  /*0150*/  SHF.R.U32.HI R6, RZ, 0x2, R6 ;  /* 0x00000002ff067819 */ /* 0x000fe40000011606 */
[----:B------:R-:W-:-:S03]  /*0160*/  SHF.R.U32.HI R0, RZ, 0x9, R0 ;  /* 0x00000009ff007819 */ /* 0x000fc60000011600 */
[----:B------:R-:W-:Y:S01]  /*0170*/  IMAD R6, R6, -0x12, R7 ;  /* 0xffffffee06067824 */ /* 0x000fe200078e0207 */
[----:B------:R-:W-:-:S05]  /*0180*/  LOP3.LUT R9, R0, 0xffff, RZ, 0xc0, !PT ;  /* 0x0000ffff00097812 */ /* 0x000fca00078ec0ff */
[----:B------:R-:W-:-:S04]  /*0190*/  IMAD R7, R9, 0x5a, R6 ;  /* 0x0000005a09077824 */ /* 0x000fc800078e0206 */
[----:B-1----:R-:W-:-:S05]  /*01a0*/  IMAD.WIDE.U32 R4, R7, 0x4, R4 ;  /* 0x0000000407047825 */ /* 0x002fca00078e0004 */
[----:B------:R-:W2:Y:S04]  /*01b0*/  LDG.E.CONSTANT R0, desc[UR4][R4.64] ;  /* 0x0000000404007981 */ /* 0x000ea8000c1e9900 */
[----:B------:R-:W3:Y:S04]  /*01c0*/  LDG.E.CONSTANT R7, desc[UR4][R4.64+0x48] ;  /* 0x0000480404077981 */ /* 0x000ee8000c1e9900 */
[----:B------:R-:W4:Y:S04]  /*01d0*/  LDG.E.CONSTANT R9, desc[UR4][R4.64+0x90] ;  /* 0x0000900404097981 */ /* 0x000f28000c1e9900 */
[----:B------:R-:W5:Y:S04]  /*01e0*/  LDG.E.CONSTANT R11, desc[UR4][R4.64+0xd8] ;  /* 0x0000d804040b7981 */ /* 0x000f68000c1e9900 */
[----:B------:R-:W5:Y:S01]  /*01f0*/  LDG.E.CONSTANT R13, desc[UR4][R4.64+0x120] ;  /* 0x00012004040d7981 */ /* 0x000f62000c1e9900 */
[----:B--2---:R-:W-:-:S04]  /*0200*/  FFMA R0, R0, R0, R15 ;  /* 0x0000000000007223 */ /* 0x004fc8000000000f */
[----:B---3--:R-:W-:-:S04]  /*0210*/  FFMA R0, R7, R7, R0 ;  /* 0x0000000707007223 */ /* 0x008fc80000000000 */
[----:B----4-:R-:W-:-:S04]  /*0220*/  FFMA R0, R9, R9, R0 ;  /* 0x0000000909007223 */ /* 0x010fc80000000000 */
[----:B-----5:R-:W-:-:S04]  /*0230*/  FFMA R0, R11, R11, R0 ;  /* 0x0000000b0b007223 */ /* 0x020fc80000000000 */
[----:B------:R-:W-:-:S05]  /*0240*/  FFMA R13, R13, R13, R0 ;  /* 0x0000000d0d0d7223 */ /* 0x000fca0000000000 */
[----:B------:R-:W-:Y:S01]  /*0250*/  STG.E desc[UR4][R2.64], R13 ;  /* 0x0000000d02007986 */ /* 0x000fe2000c101904 */
[----:B------:R-:W-:Y:S05]  /*0260*/  EXIT ;  /* 0x000000000000794d */ /* 0x000fea0003800000 */
.L_x_0:
[----:B------:R-:W-:-:S00]  /*0270*/  BRA `(.L_x_0) ;  /* 0xfffffffc00fc7947 */ /* 0x000fc0000383ffff */
[----:B------:R-:W-:-:S00]  /*0280*/  NOP ;  /* 0x0000000000007918 */ /* 0x000fc00000000000 */
[----:B------:R-:W-:-:S00]  /*0290*/  NOP ;  /* 0x0000000000007918 */ /* 0x000fc00000000000 */
[----:B------:R-:W-:-:S00]  /*02a0*/  NOP ;  /* 0x0000000000007918 */ /* 0x000fc00000000000 */
[----:B------:R-:W-:-:S00]  /*02b0*/  NOP ;  /* 0x0000000000007918 */ /* 0x000fc00000000000 */
[----:B------:R-:W-:-:S00]  /*02c0*/  NOP ;  /* 0x0000000000007918 */ /* 0x000fc00000000000 */
[----:B------:R-:W-:-:S00]  /*02d0*/  NOP ;  /* 0x0000000000007918 */ /* 0x000fc00000000000 */
[----:B------:R-:W-:-:S00]  /*02e0*/  NOP ;  /* 0x0000000000007918 */ /* 0x000fc00000000000 */
[----:B------:R-:W-:-:S00]  /*02f0*/  NOP ;  /* 0x0000000000007918 */ /* 0x000fc00000000000 */
.L_x_15:


//--------------------- .text.default_function_kernel_1 --------------------------
	.section	.text.default_function_kernel_1,"ax",@progbits
	.align	128
        .global         default_function_kernel_1
        .type           default_function_kernel_1,@function
        .size           default_function_kernel_1,(.L_x_14 - default_function_kernel_1)
        .other          default_function_kernel_1,@"STO_CUDA_ENTRY STV_DEFAULT"
default_function_kernel_1:
.text.default_function_kernel_1:
[----:B------:R-:W-:Y:S01]  /*0000*/  LDC R1, c[0x0][0x37c] ;  /* 0x0000df00ff017b82 */ /* 0x000fe20000000800 */
[----:B------:R-:W0:Y:S01]  /*0010*/  S2R R3, SR_TID.X ;  /* 0x0000000000037919 */ /* 0x000e220000002100 */
[----:B------:R-:W1:Y:S01]  /*0020*/  S2R R6, SR_CTAID.X ;  /* 0x0000000000067919 */ /* 0x000e620000002500 */
[----:B0-----:R-:W-:-:S05]  /*0030*/  SHF.R.U32.HI R0, RZ, 0x1, R3 ;  /* 0x00000001ff007819 */ /* 0x001fca0000011603 */
[----:B-1----:R-:W-:-:S05]  /*0040*/  IMAD R0, R6, 0xe, R0 ;  /* 0x0000000e06007824 */ /* 0x002fca00078e0200 */
[----:B------:R-:W-:-:S13]  /*0050*/  ISETP.GT.U32.AND P0, PT, R0, 0x2a2, PT ;  /* 0x000002a20000780c */ /* 0x000fda0003f04070 */
[----:B------:R-:W-:Y:S05]  /*0060*/  @P0 EXIT ;  /* 0x000000000000094d */ /* 0x000fea0003800000 */
[----:B------:R-:W-:Y:S01]  /*0070*/  LOP3.LUT R2, R0, 0xffff, RZ, 0xc0, !PT ;  /* 0x0000ffff00027812 */ /* 0x000fe200078ec0ff */
[----:B------:R-:W-:Y:S01]  /*0080*/  IMAD R3, R6, 0x1c, R3 ;  /* 0x0000001c06037824 */ /* 0x000fe200078e0203 */
[----:B------:R-:W0:Y:S01]  /*0090*/  LDC.64 R4, c[0x0][0x388] ;  /* 0x0000e200ff047b82 */ /* 0x000e220000000a00 */
[----:B------:R-:W1:Y:S02]  /*00a0*/  LDCU.64 UR4, c[0x0][0x358] ;  /* 0x00006b00ff0477ac */ /* 0x000e640008000a00 */
[----:B------:R-:W-:Y:S02]  /*00b0*/  IMAD R2, R2, 0x2d83, RZ ;  /* 0x00002d8302027824 */ /* 0x000fe400078e02ff */
[----:B------:R-:W-:-:S03]  /*00c0*/  IMAD R6, R6, -0x12, R3 ;  /* 0xffffffee06067824 */ /* 0x000fc600078e0203 */
[----:B------:R-:W-:-:S04]  /*00d0*/  SHF.R.U32.HI R2, RZ, 0x13, R2 ;  /* 0x00000013ff027819 */ /* 0x000fc80000011602 */
[----:B------:R-:W-:-:S05]  /*00e0*/  PRMT R8, R2, 0x9910, RZ ;  /* 0x0000991002087816 */ /* 0x000fca00000000ff */
[----:B------:R-:W-:-:S04]  /*00f0*/  IMAD R2, R8, 0x2d, RZ ;  /* 0x0000002d08027824 */ /* 0x000fc800078e02ff */
[----:B------:R-:W-:Y:S02]  /*0100*/  IMAD.MOV R9, RZ, RZ, -R2 ;  /* 0x000000ffff097224 */ /* 0x000fe400078e0a02 */
[----:B------:R-:W-:-:S03]  /*0110*/  IMAD.HI.U32 R2, R6, 0x38e38e39, RZ ;  /* 0x38e38e3906027827 */ /* 0x000fc600078e00ff */
[----:B------:R-:W-:Y:S02]  /*0120*/  PRMT R9, R9, 0x7710, RZ ;  /* 0x0000771009097816 */ /* 0x000fe400000000ff */
[----:B------:R-:W-:Y:S01]  /*0130*/  SHF.R.U32.HI R7, RZ, 0x2, R2 ;  /* 0x00000002ff077819 */ /* 0x000fe20000011602 */
[----:B------:R-:W-:Y:S02]  /*0140*/  IMAD R2, R8, 0x12, RZ ;  /* 0x0000001208027824 */ /* 0x000fe400078e02ff */
[----:B------:R-:W-:Y:S02]  /*0150*/  IMAD.IADD R0, R0, 0x1, R9 ;  /* 0x0000000100007824 */ /* 0x000fe400078e0209 */
[----:B------:R-:W-:Y:S01]  /*0160*/  IMAD R11, R7, -0x12, R6 ;  /* 0xffffffee070b7824 */ /* 0x000fe200078e0206 */
[----:B------:R-:W-:Y:S01]  /*0170*/  LOP3.LUT R2, R2, 0xffff, RZ, 0xc0, !PT ;  /* 0x0000ffff02027812 */ /* 0x000fe200078ec0ff */
[----:B------:R-:W2:Y:S01]  /*0180*/  LDC.64 R6, c[0x0][0x390] ;  /* 0x0000e400ff067b82 */ /* 0x000ea20000000a00 */
[----:B------:R-:W-:-:S02]  /*0190*/  PRMT R0, R0, 0x9910, RZ ;  /* 0x0000991000007816 */ /* 0x000fc400000000ff */
[----:B------:R-:W-:-:S03]  /*01a0*/  IADD3 R11, PT, PT, R2, R11, RZ ;  /* 0x0000000b020b7210 */ /* 0x000fc60007ffe0ff */
[----:B------:R-:W-:Y:S02]  /*01b0*/  IMAD R0, R0, 0x39, RZ ;  /* 0x0000003900007824 */ /* 0x000fe400078e02ff */
[----:B------:R-:W3:Y:S01]  /*01c0*/  LDC.64 R8, c[0x0][0x398] ;  /* 0x0000e600ff087b82 */ /* 0x000ee20000000a00 */
[----:B0-----:R-:W-:Y:S02]  /*01d0*/  IMAD.WIDE.U32 R4, R11, 0x4, R4 ;  /* 0x000000040b047825 */ /* 0x001fe400078e0004 */
[----:B------:R-:W-:-:S04]  /*01e0*/  LOP3.LUT R0, R0, 0xffff, RZ, 0xc0, !PT ;  /* 0x0000ffff00007812 */ /* 0x000fc800078ec0ff */
[----:B-1----:R-:W4:Y:S01]  /*01f0*/  LDG.E.CONSTANT R4, desc[UR4][R4.64] ;  /* 0x0000000404047981 */ /* 0x002f22000c1e9900 */
[----:B------:R-:W-:-:S04]  /*0200*/  SHF.R.U32.HI R0, RZ, 0x9, R0 ;  /* 0x00000009ff007819 */ /* 0x000fc80000011600 */
[----:B------:R-:W-:Y:S01]  /*0210*/  LOP3.LUT R11, R0, 0xffff, RZ, 0xc0, !PT ;  /* 0x0000ffff000b7812 */ /* 0x000fe200078ec0ff */
[----:B--2---:R-:W-:-:S06]  /*0220*/  IMAD.WIDE.U32 R6, R3, 0x4, R6 ;  /* 0x0000000403067825 */ /* 0x004fcc00078e0006 */
[----:B------:R-:W2:Y:S01]  /*0230*/  LDG.E.CONSTANT R6, desc[UR4][R6.64] ;  /* 0x0000000406067981 */ /* 0x000ea2000c1e9900 */
[----:B---3--:R-:W-:-:S06]  /*0240*/  IMAD.WIDE.U32 R8, R11, 0x4, R8 ;  /* 0x000000040b087825 */ /* 0x008fcc00078e0008 */
[----:B------:R-:W2:Y:S01]  /*0250*/  LDG.E.CONSTANT R9, desc[UR4][R8.64] ;  /* 0x0000000408097981 */ /* 0x000ea2000c1e9900 */
[----:B------:R-:W-:Y:S01]  /*0260*/  IMAD.MOV.U32 R11, RZ, RZ, 0x3e4ccccd ;  /* 0x3e4ccccdff0b7424 */ /* 0x000fe200078e00ff */
[----:B------:R-:W-:Y:S03]  /*0270*/  BSSY.RECONVERGENT B0, `(.L_x_1) ;  /* 0x000000e000007945 */ /* 0x000fe60003800200 */
[----:B----4-:R-:W-:-:S05]  /*0280*/  FFMA R0, R4, R11, 9.9999997473787516356e-06 ;  /* 0x3727c5ac04007423 */ /* 0x010fca000000000b */
[----:B------:R-:W-:Y:S01]  /*0290*/  IADD3 R2, PT, PT, R0, -0xd000000, RZ ;  /* 0xf300000000027810 */ /* 0x000fe20007ffe0ff */
[----:B------:R0:W1:Y:S03]  /*02a0*/  MUFU.RSQ R11, R0 ;  /* 0x00000000000b7308 */ /* 0x0000660000001400 */
[----:B------:R-:W-:Y:S01]  /*02b0*/  ISETP.GT.U32.AND P0, PT, R2, 0x727fffff, PT ;  /* 0x727fffff0200780c */ /* 0x000fe20003f04070 */
[----:B--2---:R-:W-:-:S12]  /*02c0*/  FMUL R4, R6, R9 ;  /* 0x0000000906047220 */ /* 0x004fd80000400000 */
[----:B01----:R-:W-:Y:S05]  /*02d0*/  @!P0 BRA `(.L_x_2) ;  /* 0x00000000000c8947 */ /* 0x003fea0003800000 */
[----:B------:R-:W-:-:S07]  /*02e0*/  MOV R9, 0x300 ;  /* 0x0000030000097802 */ /* 0x000fce0000000f00 */
[----:B------:R-:W-:Y:S05]  /*02f0*/  CALL.REL.NOINC `($__internal_1_$__cuda_sm20_sqrt_rn_f32_slowpath) ;  /* 0x0000000400347944 */ /* 0x000fea0003c00000 */
[----:B------:R-:W-:Y:S05]  /*0300*/  BRA `(.L_x_3) ;  /* 0x0000000000107947 */ /* 0x000fea0003800000 */
.L_x_2:
[----:B------:R-:W-:Y:S01]  /*0310*/  FMUL.FTZ R5, R0, R11 ;  /* 0x0000000b00057220 */ /* 0x000fe20000410000 */
[----:B------:R-:W-:-:S03]  /*0320*/  FMUL.FTZ R2, R11, 0.5 ;  /* 0x3f0000000b027820 */ /* 0x000fc60000410000 */
[----:B------:R-:W-:-:S04]  /*0330*/  FFMA R0, -R5, R5, R0 ;  /* 0x0000000505007223 */ /* 0x000fc80000000100 */
[----:B------:R-:W-:-:S07]  /*0340*/  FFMA R2, R0, R2, R5 ;  /* 0x0000000200027223 */ /* 0x000fce0000000005 */
.L_x_3:
[----:B------:R-:W-:Y:S05]  /*0350*/  BSYNC.RECONVERGENT B0 ;  /* 0x0000000000007941 */ /* 0x000fea0003800200 */
.L_x_1:
[----:B------:R-:W-:Y:S01]  /*0360*/  VIADD R0, R2, 0x1800000 ;  /* 0x0180000002007836 */ /* 0x000fe20000000000 */
[----:B------:R-:W-:Y:S04]  /*0370*/  BSSY.RECONVERGENT B0, `(.L_x_4) ;  /* 0x000000b000007945 */ /* 0x000fe80003800200 */
[----:B------:R-:W-:-:S04]  /*0380*/  LOP3.LUT R0, R0, 0x7f800000, RZ, 0xc0, !PT ;  /* 0x7f80000000007812 */ /* 0x000fc800078ec0ff */
[----:B------:R-:W-:-:S13]  /*0390*/  ISETP.GT.U32.AND P0, PT, R0, 0x1ffffff, PT ;  /* 0x01ffffff0000780c */ /* 0x000fda0003f04070 */
[----:B------:R-:W-:Y:S05]  /*03a0*/  @P0 BRA `(.L_x_5) ;  /* 0x00000000000c0947 */ /* 0x000fea0003800000 */
[----:B------:R-:W-:-:S07]  /*03b0*/  MOV R9, 0x3d0 ;  /* 0x000003d000097802 */ /* 0x000fce0000000f00 */
[----:B------:R-:W-:Y:S05]  /*03c0*/  CALL.REL.NOINC `($__internal_0_$__cuda_sm20_rcp_rn_f32_slowpath) ;  /* 0x00000000002c7944 */ /* 0x000fea0003c00000 */
[----:B------:R-:W-:Y:S05]  /*03d0*/  BRA `(.L_x_6) ;  /* 0x0000000000107947 */ /* 0x000fea0003800000 */
.L_x_5:
[----:B------:R-:W0:Y:S02]  /*03e0*/  MUFU.RCP R5, R2 ;  /* 0x0000000200057308 */ /* 0x000e240000001000 */
[----:B0-----:R-:W-:-:S04]  /*03f0*/  FFMA R0, R5, R2, -1 ;  /* 0xbf80000005007423 */ /* 0x001fc80000000002 */
[----:B------:R-:W-:-:S04]  /*0400*/  FADD.FTZ R0, -R0, -RZ ;  /* 0x800000ff00007221 */ /* 0x000fc80000010100 */
[----:B------:R-:W-:-:S07]  /*0410*/  FFMA R5, R5, R0, R5 ;  /* 0x0000000005057223 */ /* 0x000fce0000000005 */
.L_x_6:
[----:B------:R-:W-:Y:S05]  /*0420*/  BSYNC.RECONVERGENT B0 ;  /* 0x0000000000007941 */ /* 0x000fea0003800200 */
.L_x_4:
[----:B------:R-:W0:Y:S01]  /*0430*/  LDC.64 R6, c[0x0][0x380] ;  /* 0x0000e000ff067b82 */ /* 0x000e220000000a00 */
[----:B------:R-:W-:Y:S01]  /*0440*/  FMUL R5, R4, R5 ;  /* 0x0000000504057220 */ /* 0x000fe20000400000 */
[----:B0-----:R-:W-:-:S05]  /*0450*/  IMAD.WIDE.U32 R2, R3, 0x4, R6 ;  /* 0x0000000403027825 */ /* 0x001fca00078e0006 */
[----:B------:R-:W-:Y:S01]  /*0460*/  STG.E desc[UR4][R2.64], R5 ;  /* 0x0000000502007986 */ /* 0x000fe2000c101904 */
[----:B------:R-:W-:Y:S05]  /*0470*/  EXIT ;  /* 0x000000000000794d */ /* 0x000fea0003800000 */
        .weak           $__internal_0_$__cuda_sm20_rcp_rn_f32_slowpath
        .type           $__internal_0_$__cuda_sm20_rcp_rn_f32_slowpath,@function
        .size           $__internal_0_$__cuda_sm20_rcp_rn_f32_slowpath,($__internal_1_$__cuda_sm20_sqrt_rn_f32_slowpath - $__internal_0_$__cuda_sm20_rcp_rn_f32_slowpath)
$__internal_0_$__cuda_sm20_rcp_rn_f32_slowpath:
[----:B------:R-:W-:Y:S01]  /*0480*/  SHF.L.U32 R0, R2, 0x1, RZ ;  /* 0x0000000102007819 */ /* 0x000fe200000006ff */
[----:B------:R-:W-:Y:S03]  /*0490*/  BSSY.RECONVERGENT B1, `(.L_x_7) ;  /* 0x0000030000017945 */ /* 0x000fe60003800200 */
[----:B------:R-:W-:-:S04]  /*04a0*/  SHF.R.U32.HI R10, RZ, 0x18, R0 ;  /* 0x00000018ff0a7819 */ /* 0x000fc80000011600 */
[----:B------:R-:W-:-:S13]  /*04b0*/  ISETP.NE.U32.AND P0, PT, R10, RZ, PT ;  /* 0x000000ff0a00720c */ /* 0x000fda0003f05070 */
[----:B------:R-:W-:Y:S05]  /*04c0*/  @P0 BRA `(.L_x_8) ;  /* 0x0000000000280947 */ /* 0x000fea0003800000 */
[----:B------:R-:W-:-:S05]  /*04d0*/  IMAD.SHL.U32 R0, R2, 0x2, RZ ;  /* 0x0000000202007824 */ /* 0x000fca00078e00ff */
[----:B------:R-:W-:-:S13]  /*04e0*/  ISETP.NE.AND P0, PT, R0, RZ, PT ;  /* 0x000000ff0000720c */ /* 0x000fda0003f05270 */
[----:B------:R-:W-:Y:S01]  /*04f0*/  @P0 FFMA R6, R2, 1.84467440737095516160e+19, RZ ;  /* 0x5f80000002060823 */ /* 0x000fe200000000ff */
[----:B------:R-:W-:Y:S08]  /*0500*/  @!P0 MUFU.RCP R5, R2 ;  /* 0x0000000200058308 */ /* 0x000ff00000001000 */
[----:B------:R-:W0:Y:S02]  /*0510*/  @P0 MUFU.RCP R7, R6 ;  /* 0x0000000600070308 */ /* 0x000e240000001000 */
[----:B0-----:R-:W-:-:S04]  /*0520*/  @P0 FFMA R0, R6, R7, -1 ;  /* 0xbf80000006000423 */ /* 0x001fc80000000007 */
[----:B------:R-:W-:-:S04]  /*0530*/  @P0 FADD.FTZ R0, -R0, -RZ ;  /* 0x800000ff00000221 */ /* 0x000fc80000010100 */
[----:B------:R-:W-:-:S04]  /*0540*/  @P0 FFMA R0, R7, R0, R7 ;  /* 0x0000000007000223 */ /* 0x000fc80000000007 */
[----:B------:R-:W-:Y:S01]  /*0550*/  @P0 FFMA R5, R0, 1.84467440737095516160e+19, RZ ;  /* 0x5f80000000050823 */ /* 0x000fe200000000ff */
[----:B------:R-:W-:Y:S06]  /*0560*/  BRA `(.L_x_9) ;  /* 0x0000000000887947 */ /* 0x000fec0003800000 */
.L_x_8:
[----:B------:R-:W-:-:S04]  /*0570*/  IADD3 R11, PT, PT, R10, -0xfd, RZ ;  /* 0xffffff030a0b7810 */ /* 0x000fc80007ffe0ff */
[----:B------:R-:W-:-:S13]  /*0580*/  ISETP.GT.U32.AND P0, PT, R11, 0x1, PT ;  /* 0x000000010b00780c */ /* 0x000fda0003f04070 */
[----:B------:R-:W-:Y:S05]  /*0590*/  @P0 BRA `(.L_x_10) ;  /* 0x0000000000780947 */ /* 0x000fea0003800000 */
[----:B------:R-:W-:Y:S01]  /*05a0*/  LOP3.LUT R0, R2, 0x7fffff, RZ, 0xc0, !PT ;  /* 0x007fffff02007812 */ /* 0x000fe200078ec0ff */
[----:B------:R-:W-:-:S03]  /*05b0*/  IMAD.MOV.U32 R8, RZ, RZ, 0x3 ;  /* 0x00000003ff087424 */ /* 0x000fc600078e00ff */
[----:B------:R-:W-:Y:S02]  /*05c0*/  LOP3.LUT R0, R0, 0x3f800000, RZ, 0xfc, !PT ;  /* 0x3f80000000007812 */ /* 0x000fe400078efcff */
[----:B------:R-:W-:Y:S02]  /*05d0*/  SHF.L.U32 R8, R8, R11, RZ ;  /* 0x0000000b08087219 */ /* 0x000fe400000006ff */
[----:B------:R-:W0:Y:S02]  /*05e0*/  MUFU.RCP R5, R0 ;  /* 0x0000000000057308 */ /* 0x000e240000001000 */
[----:B0-----:R-:W-:-:S04]  /*05f0*/  FFMA R6, R0, R5, -1 ;  /* 0xbf80000000067423 */ /* 0x001fc80000000005 */
[----:B------:R-:W-:-:S04]  /*0600*/  FADD.FTZ R6, -R6, -RZ ;  /* 0x800000ff06067221 */ /* 0x000fc80000010100 */
[CCC-:B------:R-:W-:Y:S01]  /*0610*/  FFMA.RM R7, R5.reuse, R6.reuse, R5.reuse ;  /* 0x0000000605077223 */ /* 0x1c0fe20000004005 */
[----:B------:R-:W-:-:S04]  /*0620*/  FFMA.RP R6, R5, R6, R5 ;  /* 0x0000000605067223 */ /* 0x000fc80000008005 */
[C---:B------:R-:W-:Y:S02]  /*0630*/  LOP3.LUT R5, R7.reuse, 0x7fffff, RZ, 0xc0, !PT ;  /* 0x007fffff07057812 */ /* 0x040fe400078ec0ff */
[----:B------:R-:W-:Y:S02]  /*0640*/  FSETP.NEU.FTZ.AND P0, PT, R7, R6, PT ;  /* 0x000000060700720b */ /* 0x000fe40003f1d000 */
[----:B------:R-:W-:Y:S02]  /*0650*/  LOP3.LUT R5, R5, 0x800000, RZ, 0xfc, !PT ;  /* 0x0080000005057812 */ /* 0x000fe400078efcff */
[----:B------:R-:W-:Y:S02]  /*0660*/  SEL R6, RZ, 0xffffffff, !P0 ;  /* 0xffffffffff067807 */ /* 0x000fe40004000000 */
[----:B------:R-:W-:Y:S02]  /*0670*/  LOP3.LUT R8, R8, R5, RZ, 0xc0, !PT ;  /* 0x0000000508087212 */ /* 0x000fe400078ec0ff */
[----:B------:R-:W-:-:S02]  /*0680*/  IADD3 R6, PT, PT, -R6, RZ, RZ ;  /* 0x000000ff06067210 */ /* 0x000fc40007ffe1ff */
[-C--:B------:R-:W-:Y:S02]  /*0690*/  SHF.R.U32.HI R8, RZ, R11.reuse, R8 ;  /* 0x0000000bff087219 */ /* 0x080fe40000011608 */
[----:B------:R-:W-:Y:S02]  /*06a0*/  LOP3.LUT P1, RZ, R6, R11, R5, 0xf8, !PT ;  /* 0x0000000b06ff7212 */ /* 0x000fe4000782f805 */
[C---:B------:R-:W-:Y:S02]  /*06b0*/  LOP3.LUT P0, RZ, R8.reuse, 0x1, RZ, 0xc0, !PT ;  /* 0x0000000108ff7812 */ /* 0x040fe4000780c0ff */
[----:B------:R-:W-:-:S04]  /*06c0*/  LOP3.LUT P2, RZ, R8, 0x2, RZ, 0xc0, !PT ;  /* 0x0000000208ff7812 */ /* 0x000fc8000784c0ff */
[----:B------:R-:W-:Y:S02]  /*06d0*/  PLOP3.LUT P0, PT, P0, P1, P2, 0xe0, 0x0 ;  /* 0x000000000000781c */ /* 0x000fe40000703c20 */
[----:B------:R-:W-:Y:S02]  /*06e0*/  LOP3.LUT P1, RZ, R2, 0x7fffff, RZ, 0xc0, !PT ;  /* 0x007fffff02ff7812 */ /* 0x000fe4000782c0ff */
[----:B------:R-:W-:-:S05]  /*06f0*/  SEL R0, RZ, 0x1, !P0 ;  /* 0x00000001ff007807 */ /* 0x000fca0004000000 */
[----:B------:R-:W-:-:S05]  /*0700*/  IMAD.MOV R0, RZ, RZ, -R0 ;  /* 0x000000ffff007224 */ /* 0x000fca00078e0a00 */
[----:B------:R-:W-:Y:S02]  /*0710*/  ISETP.GE.AND P0, PT, R0, RZ, PT ;  /* 0x000000ff0000720c */ /* 0x000fe40003f06270 */
[----:B------:R-:W-:-:S04]  /*0720*/  IADD3 R0, PT, PT, R10, -0xfc, RZ ;  /* 0xffffff040a007810 */ /* 0x000fc80007ffe0ff */
[----:B------:R-:W-:-:S07]  /*0730*/  SHF.R.U32.HI R5, RZ, R0, R5 ;  /* 0x00000000ff057219 */ /* 0x000fce0000011605 */
[----:B------:R-:W-:-:S05]  /*0740*/  @!P0 VIADD R5, R5, 0x1 ;  /* 0x0000000105058836 */ /* 0x000fca0000000000 */
[----:B------:R-:W-:-:S04]  /*0750*/  @!P1 SHF.L.U32 R5, R5, 0x1, RZ ;  /* 0x0000000105059819 */ /* 0x000fc800000006ff */
[----:B------:R-:W-:Y:S01]  /*0760*/  LOP3.LUT R5, R5, 0x80000000, R2, 0xf8, !PT ;  /* 0x8000000005057812 */ /* 0x000fe200078ef802 */
[----:B------:R-:W-:Y:S06]  /*0770*/  BRA `(.L_x_9) ;  /* 0x0000000000047947 */ /* 0x000fec0003800000 */
.L_x_10:
[----:B------:R0:W1:Y:S02]  /*0780*/  MUFU.RCP R5, R2 ;  /* 0x0000000200057308 */ /* 0x0000640000001000 */
.L_x_9:
[----:B------:R-:W-:Y:S05]  /*0790*/  BSYNC.RECONVERGENT B1 ;  /* 0x0000000000017941 */ /* 0x000fea0003800200 */
.L_x_7:
[----:B------:R-:W-:Y:S02]  /*07a0*/  HFMA2 R7, -RZ, RZ, 0, 0 ;  /* 0x00000000ff077431 */ /* 0x000fe400000001ff */
[----:B------:R-:W-:-:S04]  /*07b0*/  IMAD.MOV.U32 R6, RZ, RZ, R9 ;  /* 0x000000ffff067224 */ /* 0x000fc800078e0009 */
[----:B01----:R-:W-:Y:S05]  /*07c0*/  RET.REL.NODEC R6 `(default_function_kernel_1) ;  /* 0xfffffff8060c7950 */ /* 0x003fea0003c3ffff */
        .weak           $__internal_1_$__cuda_sm20_sqrt_rn_f32_slowpath
        .type           $__internal_1_$__cuda_sm20_sqrt_rn_f32_slowpath,@function
        .size           $__internal_1_$__cuda_sm20_sqrt_rn_f32_slowpath,(.L_x_14 - $__internal_1_$__cuda_sm20_sqrt_rn_f32_slowpath)
$__internal_1_$__cuda_sm20_sqrt_rn_f32_slowpath:
[----:B------:R-:W-:-:S13]  /*07d0*/  LOP3.LUT P0, RZ, R0, 0x7fffffff, RZ, 0xc0, !PT ;  /* 0x7fffffff00ff7812 */ /* 0x000fda000780c0ff */
[----:B------:R-:W-:Y:S01]  /*07e0*/  @!P0 IMAD.MOV.U32 R2, RZ, RZ, R0 ;  /* 0x000000ffff028224 */ /* 0x000fe200078e0000 */
[----:B------:R-:W-:Y:S06]  /*07f0*/  @!P0 BRA `(.L_x_11) ;  /* 0x0000000000408947 */ /* 0x000fec0003800000 */
[----:B------:R-:W-:-:S13]  /*0800*/  FSETP.GEU.FTZ.AND P0, PT, R0, RZ, PT ;  /* 0x000000ff0000720b */ /* 0x000fda0003f1e000 */
[----:B------:R-:W-:Y:S01]  /*0810*/  @!P0 MOV R2, 0x7fffffff ;  /* 0x7fffffff00028802 */ /* 0x000fe20000000f00 */
[----:B------:R-:W-:Y:S06]  /*0820*/  @!P0 BRA `(.L_x_11) ;  /* 0x0000000000348947 */ /* 0x000fec0003800000 */
[----:B------:R-:W-:-:S13]  /*0830*/  FSETP.GTU.FTZ.AND P0, PT, |R0|, +INF , PT ;  /* 0x7f8000000000780b */ /* 0x000fda0003f1c200 */
[----:B------:R-:W-:Y:S01]  /*0840*/  @P0 FADD.FTZ R2, R0, 1 ;  /* 0x3f80000000020421 */ /* 0x000fe20000010000 */
[----:B------:R-:W-:Y:S06]  /*0850*/  @P0 BRA `(.L_x_11) ;  /* 0x0000000000280947 */ /* 0x000fec0003800000 */
[----:B------:R-:W-:-:S13]  /*0860*/  FSETP.NEU.FTZ.AND P0, PT, |R0|, +INF , PT ;  /* 0x7f8000000000780b */ /* 0x000fda0003f1d200 */
[----:B------:R-:W-:-:S04]  /*0870*/  @P0 FFMA R5, R0, 1.84467440737095516160e+19, RZ ;  /* 0x5f80000000050823 */ /* 0x000fc800000000ff */
[----:B------:R-:W0:Y:S02]  /*0880*/  @P0 MUFU.RSQ R2, R5 ;  /* 0x0000000500020308 */ /* 0x000e240000001400 */
[----:B0-----:R-:W-:Y:S01]  /*0890*/  @P0 FMUL.FTZ R6, R5, R2 ;  /* 0x0000000205060220 */ /* 0x001fe20000410000 */
[----:B------:R-:W-:Y:S01]  /*08a0*/  @P0 FMUL.FTZ R8, R2, 0.5 ;  /* 0x3f00000002080820 */ /* 0x000fe20000410000 */
[----:B------:R-:W-:Y:S02]  /*08b0*/  @!P0 IMAD.MOV.U32 R2, RZ, RZ, R0 ;  /* 0x000000ffff028224 */ /* 0x000fe400078e0000 */
[----:B------:R-:W-:-:S04]  /*08c0*/  @P0 FADD.FTZ R7, -R6, -RZ ;  /* 0x800000ff06070221 */ /* 0x000fc80000010100 */
[----:B------:R-:W-:-:S04]  /*08d0*/  @P0 FFMA R7, R6, R7, R5 ;  /* 0x0000000706070223 */ /* 0x000fc80000000005 */
[----:B------:R-:W-:-:S04]  /*08e0*/  @P0 FFMA R7, R7, R8, R6 ;  /* 0x0000000807070223 */ /* 0x000fc80000000006 */
[----:B------:R-:W-:-:S07]  /*08f0*/  @P0 FMUL.FTZ R2, R7, 2.3283064365386962891e-10 ;  /* 0x2f80000007020820 */ /* 0x000fce0000410000 */
.L_x_11:
[----:B------:R-:W-:Y:S01]  /*0900*/  MOV R6, R9 ;  /* 0x0000000900067202 */ /* 0x000fe20000000f00 */
[----:B------:R-:W-:-:S04]  /*0910*/  IMAD.MOV.U32 R7, RZ, RZ, 0x0 ;  /* 0x00000000ff077424 */ /* 0x000fc800078e00ff */
[----:B------:R-:W-:Y:S05]  /*0920*/  RET.REL.NODEC R6 `(default_function_kernel_1) ;  /* 0xfffffff406b47950 */ /* 0x000fea0003c3ffff */
.L_x_12:
        /* <DEDUP_REMOVED lines=13> */
.L_x_14:


//--------------------- .nv.shared.reserved.0     --------------------------
	.section	.nv.shared.reserved.0,"aw",@nobits
	.weak		__nv_reservedSMEM_offset_0_alias
	.size		__nv_reservedSMEM_offset_0_alias, 0, 64
	.other		__nv_reservedSMEM_offset_0_alias,@"STO_CUDA_RESERVED_SHARED STV_DEFAULT"
__nv_reservedSMEM_offset_0_alias:
	.zero		0
	.zero		64


//--------------------- .nv.constant0.default_function_kernel --------------------------
	.section	.nv.constant0.default_function_kernel,"a",@progbits
	.sectionflags	@""
	.align	4
.nv.constant0.default_function_kernel:
	.zero		912


//--------------------- .nv.constant0.default_function_kernel_1 --------------------------
	.section	.nv.constant0.default_function_kernel_1,"a",@progbits
	.sectionflags	@""
	.align	4
.nv.constant0.default_function_kernel_1:
	.zero		928


//--------------------- SYMBOLS --------------------------

	.type		.nv.reservedSmem.offset0,@object
	.size		.nv.reservedSmem.offset0,0x4
